	.headerflags	@"EF_CUDA_TEXMODE_UNIFIED EF_CUDA_64BIT_ADDRESS EF_CUDA_ACCELERATORS EF_CUDA_SM90 EF_CUDA_VIRTUAL_SM(EF_CUDA_SM90)"
	.elftype	@"ET_EXEC"


//--------------------- .nv.info                  --------------------------
	.section	.nv.info,"",@"SHT_CUDA_INFO"
	.align	4


	//----- nvinfo : EIATTR_REGCOUNT
	.align		4
        /*0000*/ 	.byte	0x04, 0x2f
        /*0002*/ 	.short	(.L_1 - .L_0)
	.align		4
.L_0:
        /*0004*/ 	.word	index@(triton_poi_fused_2)
        /*0008*/ 	.word	0x00000020


	//----- nvinfo : EIATTR_MIN_STACK_SIZE
	.align		4
.L_1:
        /*000c*/ 	.byte	0x04, 0x12
        /*000e*/ 	.short	(.L_3 - .L_2)
	.align		4
.L_2:
        /*0010*/ 	.word	index@(triton_poi_fused_2)
        /*0014*/ 	.word	0x00000000


	//----- nvinfo : EIATTR_FRAME_SIZE
	.align		4
.L_3:
        /*0018*/ 	.byte	0x04, 0x11
        /*001a*/ 	.short	(.L_5 - .L_4)
	.align		4
.L_4:
        /*001c*/ 	.word	index@(triton_poi_fused_2)
        /*0020*/ 	.word	0x00000000


	//----- nvinfo : EIATTR_MIN_STACK_SIZE
	.align		4
.L_5:
        /*0024*/ 	.byte	0x04, 0x12
        /*0026*/ 	.short	(.L_7 - .L_6)
	.align		4
.L_6:
        /*0028*/ 	.word	index@(triton_poi_fused_2)
        /*002c*/ 	.word	0x00000000
.L_7:


//--------------------- .nv.info.triton_poi_fused_2 --------------------------
	.section	.nv.info.triton_poi_fused_2,"",@"SHT_CUDA_INFO"
	.sectionflags	@""
	.align	4


	//----- nvinfo : EIATTR_CUDA_API_VERSION
	.align		4
        /*0000*/ 	.byte	0x04, 0x37
        /*0002*/ 	.short	(.L_9 - .L_8)
.L_8:
        /*0004*/ 	.word	0x0000007c


	//----- nvinfo : EIATTR_KPARAM_INFO
	.align		4
.L_9:
        /*0008*/ 	.byte	0x04, 0x17
        /*000a*/ 	.short	(.L_11 - .L_10)
.L_10:
        /*000c*/ 	.word	0x00000000
        /*0010*/ 	.short	0x0003
        /*0012*/ 	.short	0x0014
        /*0014*/ 	.byte	0x00, 0xf0, 0x11, 0x00


	//----- nvinfo : EIATTR_KPARAM_INFO
	.align		4
.L_11:
        /*0018*/ 	.byte	0x04, 0x17
        /*001a*/ 	.short	(.L_13 - .L_12)
.L_12:
        /*001c*/ 	.word	0x00000000
        /*0020*/ 	.short	0x0002
        /*0022*/ 	.short	0x0010
        /*0024*/ 	.byte	0x00, 0xf0, 0x11, 0x00


	//----- nvinfo : EIATTR_KPARAM_INFO
	.align		4
.L_13:
        /*0028*/ 	.byte	0x04, 0x17
        /*002a*/ 	.short	(.L_15 - .L_14)
.L_14:
        /*002c*/ 	.word	0x00000000
        /*0030*/ 	.short	0x0001
        /*0032*/ 	.short	0x0008
        /*0034*/ 	.byte	0x00, 0xf4, 0x21, 0x00


	//----- nvinfo : EIATTR_KPARAM_INFO
	.align		4
.L_15:
        /*0038*/ 	.byte	0x04, 0x17
        /*003a*/ 	.short	(.L_17 - .L_16)
.L_16:
        /*003c*/ 	.word	0x00000000
        /*0040*/ 	.short	0x0000
        /*0042*/ 	.short	0x0000
        /*0044*/ 	.byte	0x00, 0xf4, 0x21, 0x00


	//----- nvinfo : EIATTR_SPARSE_MMA_MASK
	.align		4
.L_17:
        /*0048*/ 	.byte	0x03, 0x50
        /*004a*/ 	.short	0x0000


	//----- nvinfo : EIATTR_MAXREG_COUNT
	.align		4
        /*004c*/ 	.byte	0x03, 0x1b
        /*004e*/ 	.short	0x00ff


	//----- nvinfo : EIATTR_EXIT_INSTR_OFFSETS
	.align		4
        /*0050*/ 	.byte	0x04, 0x1c
        /*0052*/ 	.short	(.L_19 - .L_18)


	//   ....[0]....
.L_18:
        /*0054*/ 	.word	0x000007f0


	//   ....[1]....
        /*0058*/ 	.word	0x00000810


	//----- nvinfo : EIATTR_REQNTID
	.align		4
.L_19:
        /*005c*/ 	.byte	0x04, 0x10
        /*005e*/ 	.short	(.L_21 - .L_20)
.L_20:
        /*0060*/ 	.word	0x00000080
        /*0064*/ 	.word	0x00000001
        /*0068*/ 	.word	0x00000001


	//----- nvinfo : EIATTR_CBANK_PARAM_SIZE
	.align		4
.L_21:
        /*006c*/ 	.byte	0x03, 0x19
        /*006e*/ 	.short	0x0018


	//----- nvinfo : EIATTR_PARAM_CBANK
	.align		4
        /*0070*/ 	.byte	0x04, 0x0a
        /*0072*/ 	.short	(.L_23 - .L_22)
	.align		4
.L_22:
        /*0074*/ 	.word	index@(.nv.constant0.triton_poi_fused_2)
        /*0078*/ 	.short	0x0210
        /*007a*/ 	.short	0x0018


	//----- nvinfo : EIATTR_SW_WAR
	.align		4
.L_23:
        /*007c*/ 	.byte	0x04, 0x36
        /*007e*/ 	.short	(.L_25 - .L_24)
.L_24:
        /*0080*/ 	.word	0x00000008
.L_25:


//--------------------- .nv.callgraph             --------------------------
	.section	.nv.callgraph,"",@"SHT_CUDA_CALLGRAPH"
	.align	4
	.sectionentsize	8
	.align		4
        /*0000*/ 	.word	0x00000000
	.align		4
        /*0004*/ 	.word	0xffffffff
	.align		4
        /*0008*/ 	.word	0x00000000
	.align		4
        /*000c*/ 	.word	0xfffffffe
	.align		4
        /*0010*/ 	.word	0x00000000
	.align		4
        /*0014*/ 	.word	0xfffffffd
	.align		4
        /*0018*/ 	.word	0x00000000
	.align		4
        /*001c*/ 	.word	0xfffffffc


//--------------------- .text.triton_poi_fused_2  --------------------------
	.section	.text.triton_poi_fused_2,"ax",@progbits
	.align	128
        .global         triton_poi_fused_2
        .type           triton_poi_fused_2,@function
        .size           triton_poi_fused_2,(.L_x_1 - triton_poi_fused_2)
        .other          triton_poi_fused_2,@"STO_CUDA_ENTRY STV_DEFAULT"
triton_poi_fused_2:
.text.triton_poi_fused_2:
[----:B------:R-:W0:Y:S01]  /*0000*/  LDC R1, c[0x0][0x28] ;  /* 0x00000a00ff017b82 */ /* 0x000e220000000800 */
[----:B------:R-:W1:Y:S07]  /*0010*/  S2R R10, SR_TID.X ;  /* 0x00000000000a7919 */ /* 0x000e6e0000002100 */
[----:B------:R-:W2:Y:S01]  /*0020*/  S2UR UR4, SR_CTAID.Y ;  /* 0x00000000000479c3 */ /* 0x000ea20000002600 */
[----:B------:R-:W-:Y:S01]  /*0030*/  HFMA2.MMA R0, -RZ, RZ, 0, 0 ;  /* 0x00000000ff007435 */ /* 0x000fe200000001ff */
[----:B------:R-:W3:Y:S06]  /*0040*/  S2R R3, SR_CTAID.X ;  /* 0x0000000000037919 */ /* 0x000eec0000002500 */
[----:B------:R-:W4:Y:S01]  /*0050*/  LDC.64 R12, c[0x0][0x210] ;  /* 0x00008400ff0c7b82 */ /* 0x000f220000000a00 */
[----:B--2---:R-:W-:Y:S01]  /*0060*/  USHF.L.U32 UR4, UR4, 0x6, URZ ;  /* 0x0000000604047899 */ /* 0x004fe2000800063f */
[----:B-1----:R-:W-:-:S02]  /*0070*/  SHF.R.U32.HI R19, RZ, 0x4, R10 ;  /* 0x00000004ff137819 */ /* 0x002fc4000001160a */
[----:B------:R-:W-:Y:S02]  /*0080*/  LOP3.LUT R10, R10, 0xf, RZ, 0xc0, !PT ;  /* 0x0000000f0a0a7812 */ /* 0x000fe400078ec0ff */
[----:B------:R-:W-:Y:S02]  /*0090*/  SGXT.U32 R19, R19, 0x3 ;  /* 0x000000031313781a */ /* 0x000fe40000000000 */
[----:B---3--:R-:W-:Y:S02]  /*00a0*/  LEA R10, R3, R10, 0x4 ;  /* 0x0000000a030a7211 */ /* 0x008fe400078e20ff */
[----:B------:R-:W-:Y:S01]  /*00b0*/  LOP3.LUT R19, R19, UR4, RZ, 0xfc, !PT ;  /* 0x0000000413137c12 */ /* 0x000fe2000f8efcff */
[----:B------:R-:W-:Y:S01]  /*00c0*/  ULDC.64 UR4, c[0x0][0x208] ;  /* 0x0000820000047ab9 */ /* 0x000fe20000000a00 */
[----:B------:R-:W-:-:S03]  /*00d0*/  ISETP.GE.AND P0, PT, R10, 0x9, PT ;  /* 0x000000090a00780c */ /* 0x000fc60003f06270 */
[C---:B------:R-:W-:Y:S01]  /*00e0*/  IMAD R21, R19.reuse, 0x9, R10 ;  /* 0x0000000913157824 */ /* 0x040fe200078e020a */
[----:B------:R-:W-:-:S03]  /*00f0*/  ISETP.LT.AND P1, PT, R19, 0x2180, !P0 ;  /* 0x000021801300780c */ /* 0x000fc60004721270 */
[----:B----4-:R-:W-:Y:S01]  /*0100*/  IMAD.WIDE R14, R21, 0x4, R12 ;  /* 0x00000004150e7825 */ /* 0x010fe200078e020c */
[C---:B------:R-:W-:Y:S02]  /*0110*/  LOP3.LUT R4, R19.reuse, 0x8, RZ, 0xfc, !PT ;  /* 0x0000000813047812 */ /* 0x040fe400078efcff */
[C---:B------:R-:W-:Y:S02]  /*0120*/  LOP3.LUT R9, R19.reuse, 0x18, RZ, 0xfc, !PT ;  /* 0x0000001813097812 */ /* 0x040fe400078efcff */
[----:B------:R-:W-:Y:S01]  /*0130*/  LOP3.LUT R2, R19, 0x20, RZ, 0xfc, !PT ;  /* 0x0000002013027812 */ /* 0x000fe200078efcff */
[----:B------:R-:W-:Y:S01]  /*0140*/  VIADD R29, R21, 0x48 ;  /* 0x00000048151d7836 */ /* 0x000fe20000000000 */
[C---:B------:R-:W-:Y:S02]  /*0150*/  LOP3.LUT R11, R19.reuse, 0x10, RZ, 0xfc, !PT ;  /* 0x00000010130b7812 */ /* 0x040fe400078efcff */
[----:B------:R-:W-:Y:S01]  /*0160*/  LOP3.LUT R22, R19, 0x28, RZ, 0xfc, !PT ;  /* 0x0000002813167812 */ /* 0x000fe200078efcff */
[----:B------:R1:W2:Y:S01]  /*0170*/  @P1 LDG.E.EL R0, desc[UR4][R14.64] ;  /* 0x000000040e001981 */ /* 0x0002a2000c2e1900 */
[----:B------:R-:W-:-:S02]  /*0180*/  ISETP.LT.AND P6, PT, R4, 0x2180, !P0 ;  /* 0x000021800400780c */ /* 0x000fc400047c1270 */
[----:B------:R-:W-:Y:S02]  /*0190*/  ISETP.LT.AND P4, PT, R9, 0x2180, !P0 ;  /* 0x000021800900780c */ /* 0x000fe40004781270 */
[----:B------:R-:W-:Y:S01]  /*01a0*/  ISETP.LT.AND P3, PT, R2, 0x2180, !P0 ;  /* 0x000021800200780c */ /* 0x000fe20004761270 */
[----:B------:R-:W-:Y:S01]  /*01b0*/  HFMA2.MMA R5, -RZ, RZ, 0, 0 ;  /* 0x00000000ff057435 */ /* 0x000fe200000001ff */
[----:B------:R-:W-:Y:S01]  /*01c0*/  MOV R8, RZ ;  /* 0x000000ff00087202 */ /* 0x000fe20000000f00 */
[----:B------:R-:W-:Y:S01]  /*01d0*/  IMAD.WIDE R28, R29, 0x4, R12 ;  /* 0x000000041d1c7825 */ /* 0x000fe200078e020c */
[----:B------:R-:W-:Y:S02]  /*01e0*/  ISETP.LT.AND P5, PT, R11, 0x2180, !P0 ;  /* 0x000021800b00780c */ /* 0x000fe400047a1270 */
[----:B-1----:R-:W-:Y:S02]  /*01f0*/  IADD3 R15, R21, 0xd8, RZ ;  /* 0x000000d8150f7810 */ /* 0x002fe40007ffe0ff */
[----:B------:R-:W-:Y:S01]  /*0200*/  LOP3.LUT R24, R19, 0x30, RZ, 0xfc, !PT ;  /* 0x0000003013187812 */ /* 0x000fe200078efcff */
[----:B------:R-:W-:Y:S01]  /*0210*/  VIADD R17, R21, 0x120 ;  /* 0x0000012015117836 */ /* 0x000fe20000000000 */
[----:B------:R-:W-:-:S02]  /*0220*/  P2R R18, PR, RZ, 0x2 ;  /* 0x00000002ff127803 */ /* 0x000fc40000000000 */
[----:B------:R-:W-:Y:S02]  /*0230*/  CS2R R6, SRZ ;  /* 0x0000000000067805 */ /* 0x000fe4000001ff00 */
[----:B------:R-:W-:Y:S02]  /*0240*/  IADD3 R27, R21, 0x90, RZ ;  /* 0x00000090151b7810 */ /* 0x000fe40007ffe0ff */
[----:B------:R-:W-:Y:S01]  /*0250*/  ISETP.LT.AND P2, PT, R22, 0x2180, !P0 ;  /* 0x000021801600780c */ /* 0x000fe20004741270 */
[--C-:B------:R-:W-:Y:S01]  /*0260*/  IMAD.WIDE R14, R15, 0x4, R12.reuse ;  /* 0x000000040f0e7825 */ /* 0x100fe200078e020c */
[----:B------:R-:W-:Y:S01]  /*0270*/  ISETP.LT.AND P1, PT, R24, 0x2180, !P0 ;  /* 0x000021801800780c */ /* 0x000fe20004721270 */
[----:B------:R1:W3:Y:S01]  /*0280*/  @P6 LDG.E.EL R8, desc[UR4][R28.64] ;  /* 0x000000041c086981 */ /* 0x0002e2000c2e1900 */
[----:B------:R-:W-:Y:S01]  /*0290*/  HFMA2.MMA R23, -RZ, RZ, 0, 0 ;  /* 0x00000000ff177435 */ /* 0x000fe200000001ff */
[--C-:B------:R-:W-:Y:S01]  /*02a0*/  IMAD.WIDE R16, R17, 0x4, R12.reuse ;  /* 0x0000000411107825 */ /* 0x100fe200078e020c */
[----:B------:R-:W-:Y:S01]  /*02b0*/  P2R R3, PR, RZ, 0x40 ;  /* 0x00000040ff037803 */ /* 0x000fe20000000000 */
[----:B------:R4:W3:Y:S02]  /*02c0*/  @P4 LDG.E.EL R6, desc[UR4][R14.64] ;  /* 0x000000040e064981 */ /* 0x0008e4000c2e1900 */
[----:B------:R-:W-:Y:S01]  /*02d0*/  VIADD R20, R21, 0x168 ;  /* 0x0000016815147836 */ /* 0x000fe20000000000 */
[----:B------:R-:W-:Y:S01]  /*02e0*/  ISETP.NE.AND P6, PT, R18, RZ, PT ;  /* 0x000000ff1200720c */ /* 0x000fe20003fc5270 */
[--C-:B------:R-:W-:Y:S01]  /*02f0*/  IMAD.WIDE R26, R27, 0x4, R12.reuse ;  /* 0x000000041b1a7825 */ /* 0x100fe200078e020c */
[----:B-1----:R-:W-:Y:S01]  /*0300*/  IADD3 R29, R21, 0x1b0, RZ ;  /* 0x000001b0151d7810 */ /* 0x002fe20007ffe0ff */
[----:B------:R1:W3:Y:S01]  /*0310*/  @P3 LDG.E.EL R5, desc[UR4][R16.64] ;  /* 0x0000000410053981 */ /* 0x0002e2000c2e1900 */
[----:B------:R-:W-:Y:S01]  /*0320*/  MOV R18, RZ ;  /* 0x000000ff00127202 */ /* 0x000fe20000000f00 */
[----:B----4-:R-:W-:-:S02]  /*0330*/  IMAD.WIDE R14, R20, 0x4, R12 ;  /* 0x00000004140e7825 */ /* 0x010fc400078e020c */
[----:B------:R4:W3:Y:S04]  /*0340*/  @P5 LDG.E.EL R7, desc[UR4][R26.64] ;  /* 0x000000041a075981 */ /* 0x0008e8000c2e1900 */
[----:B------:R5:W3:Y:S01]  /*0350*/  @P2 LDG.E.EL R18, desc[UR4][R14.64] ;  /* 0x000000040e122981 */ /* 0x000ae2000c2e1900 */
[----:B-1----:R-:W-:-:S05]  /*0360*/  IMAD.WIDE R16, R29, 0x4, R12 ;  /* 0x000000041d107825 */ /* 0x002fca00078e020c */
[----:B------:R1:W3:Y:S01]  /*0370*/  @P1 LDG.E.EL R23, desc[UR4][R16.64] ;  /* 0x0000000410171981 */ /* 0x0002e2000c2e1900 */
[----:B------:R-:W-:Y:S01]  /*0380*/  IADD3 R21, R21, 0x1f8, RZ ;  /* 0x000001f815157810 */ /* 0x000fe20007ffe0ff */
[----:B----4-:R-:W-:-:S04]  /*0390*/  IMAD.HI R27, R19, 0x7a44c6b, RZ ;  /* 0x07a44c6b131b7827 */ /* 0x010fc800078e02ff */
[----:B------:R-:W-:Y:S02]  /*03a0*/  IMAD.WIDE R20, R21, 0x4, R12 ;  /* 0x0000000415147825 */ /* 0x000fe400078e020c */
[----:B------:R-:W4:Y:S01]  /*03b0*/  LDC.64 R12, c[0x0][0x218] ;  /* 0x00008600ff0c7b82 */ /* 0x000f220000000a00 */
[----:B------:R-:W-:-:S04]  /*03c0*/  SHF.R.S32.HI R28, RZ, 0x1, R27 ;  /* 0x00000001ff1c7819 */ /* 0x000fc8000001141b */
[----:B------:R-:W-:Y:S02]  /*03d0*/  LEA.HI R28, R27, R28, RZ, 0x1 ;  /* 0x0000001c1b1c7211 */ /* 0x000fe400078f08ff */
[----:B------:R-:W-:-:S03]  /*03e0*/  LOP3.LUT R25, R19, 0x38, RZ, 0xfc, !PT ;  /* 0x0000003813197812 */ /* 0x000fc600078efcff */
[----:B------:R-:W-:Y:S01]  /*03f0*/  IMAD R19, R28, -0x43, R19 ;  /* 0xffffffbd1c137824 */ /* 0x000fe200078e0213 */
[----:B------:R-:W-:-:S03]  /*0400*/  ISETP.LT.AND P0, PT, R25, 0x2180, !P0 ;  /* 0x000021801900780c */ /* 0x000fc60004701270 */
[----:B------:R-:W-:Y:S01]  /*0410*/  IMAD R19, R10, 0x43, R19 ;  /* 0x000000430a137824 */ /* 0x000fe200078e0213 */
[----:B------:R-:W-:-:S03]  /*0420*/  MOV R26, RZ ;  /* 0x000000ff001a7202 */ /* 0x000fc60000000f00 */
[----:B0----5:R-:W-:Y:S02]  /*0430*/  IMAD R15, R28, 0x25b, R19 ;  /* 0x0000025b1c0f7824 */ /* 0x021fe400078e0213 */
[----:B------:R-:W-:-:S04]  /*0440*/  IMAD.HI R19, R4, 0x7a44c6b, RZ ;  /* 0x07a44c6b04137827 */ /* 0x000fc800078e02ff */
[----:B----4-:R-:W-:Y:S01]  /*0450*/  IMAD.WIDE R14, R15, 0x4, R12 ;  /* 0x000000040f0e7825 */ /* 0x010fe200078e020c */
[----:B------:R0:W5:Y:S01]  /*0460*/  @P0 LDG.E.EL R26, desc[UR4][R20.64] ;  /* 0x00000004141a0981 */ /* 0x000162000c2e1900 */
[----:B-1----:R-:W-:-:S04]  /*0470*/  SHF.R.S32.HI R16, RZ, 0x1, R19 ;  /* 0x00000001ff107819 */ /* 0x002fc80000011413 */
[----:B------:R-:W-:Y:S01]  /*0480*/  LEA.HI R19, R19, R16, RZ, 0x1 ;  /* 0x0000001013137211 */ /* 0x000fe200078f08ff */
[----:B0-----:R-:W-:-:S04]  /*0490*/  IMAD.HI R20, R9, 0x7a44c6b, RZ ;  /* 0x07a44c6b09147827 */ /* 0x001fc800078e02ff */
[----:B------:R-:W-:Y:S01]  /*04a0*/  IMAD.HI R21, R2, 0x7a44c6b, RZ ;  /* 0x07a44c6b02157827 */ /* 0x000fe200078e02ff */
[----:B------:R-:W-:-:S04]  /*04b0*/  SHF.R.S32.HI R17, RZ, 0x1, R20 ;  /* 0x00000001ff117819 */ /* 0x000fc80000011414 */
[----:B------:R-:W-:Y:S01]  /*04c0*/  LEA.HI R20, R20, R17, RZ, 0x1 ;  /* 0x0000001114147211 */ /* 0x000fe200078f08ff */
[----:B------:R-:W-:-:S04]  /*04d0*/  IMAD R4, R19, -0x43, R4 ;  /* 0xffffffbd13047824 */ /* 0x000fc800078e0204 */
[----:B------:R-:W-:Y:S01]  /*04e0*/  IMAD R19, R19, 0x25b, R4 ;  /* 0x0000025b13137824 */ /* 0x000fe200078e0204 */
[----:B--2---:R0:W-:Y:S01]  /*04f0*/  @P6 STG.E desc[UR4][R14.64], R0 ;  /* 0x000000000e006986 */ /* 0x0041e2000c101904 */
[----:B------:R-:W-:Y:S01]  /*0500*/  ISETP.NE.AND P6, PT, R3, RZ, PT ;  /* 0x000000ff0300720c */ /* 0x000fe20003fc5270 */
[----:B------:R-:W-:-:S05]  /*0510*/  IMAD.HI R3, R11, 0x7a44c6b, RZ ;  /* 0x07a44c6b0b037827 */ /* 0x000fca00078e02ff */
[----:B------:R-:W-:Y:S01]  /*0520*/  SHF.R.S32.HI R16, RZ, 0x1, R3 ;  /* 0x00000001ff107819 */ /* 0x000fe20000011403 */
[----:B0-----:R-:W-:Y:S01]  /*0530*/  IMAD.HI R15, R22, 0x7a44c6b, RZ ;  /* 0x07a44c6b160f7827 */ /* 0x001fe200078e02ff */
[----:B------:R-:W-:Y:S02]  /*0540*/  SHF.R.S32.HI R0, RZ, 0x1, R21 ;  /* 0x00000001ff007819 */ /* 0x000fe40000011415 */
[----:B------:R-:W-:Y:S01]  /*0550*/  LEA.HI R16, R3, R16, RZ, 0x1 ;  /* 0x0000001003107211 */ /* 0x000fe200078f08ff */
[----:B------:R-:W-:Y:S01]  /*0560*/  IMAD.HI R3, R24, 0x7a44c6b, RZ ;  /* 0x07a44c6b18037827 */ /* 0x000fe200078e02ff */
[----:B------:R-:W-:Y:S02]  /*0570*/  LEA.HI R17, R21, R0, RZ, 0x1 ;  /* 0x0000000015117211 */ /* 0x000fe400078f08ff */
[----:B------:R-:W-:-:S04]  /*0580*/  SHF.R.S32.HI R0, RZ, 0x1, R15 ;  /* 0x00000001ff007819 */ /* 0x000fc8000001140f */
[----:B------:R-:W-:Y:S02]  /*0590*/  LEA.HI R15, R15, R0, RZ, 0x1 ;  /* 0x000000000f0f7211 */ /* 0x000fe400078f08ff */
[----:B------:R-:W-:-:S04]  /*05a0*/  SHF.R.S32.HI R0, RZ, 0x1, R3 ;  /* 0x00000001ff007819 */ /* 0x000fc80000011403 */
[----:B------:R-:W-:Y:S01]  /*05b0*/  LEA.HI R3, R3, R0, RZ, 0x1 ;  /* 0x0000000003037211 */ /* 0x000fe200078f08ff */
[----:B------:R-:W-:-:S05]  /*05c0*/  IMAD.HI R0, R25, 0x7a44c6b, RZ ;  /* 0x07a44c6b19007827 */ /* 0x000fca00078e02ff */
[----:B------:R-:W-:Y:S01]  /*05d0*/  SHF.R.S32.HI R21, RZ, 0x1, R0 ;  /* 0x00000001ff157819 */ /* 0x000fe20000011400 */
[----:B------:R-:W-:-:S03]  /*05e0*/  IMAD R11, R16, -0x43, R11 ;  /* 0xffffffbd100b7824 */ /* 0x000fc600078e020b */
[----:B------:R-:W-:Y:S01]  /*05f0*/  LEA.HI R0, R0, R21, RZ, 0x1 ;  /* 0x0000001500007211 */ /* 0x000fe200078f08ff */
[----:B------:R-:W-:Y:S02]  /*0600*/  IMAD R21, R20, -0x43, R9 ;  /* 0xffffffbd14157824 */ /* 0x000fe400078e0209 */
[----:B------:R-:W-:Y:S02]  /*0610*/  IMAD R2, R17, -0x43, R2 ;  /* 0xffffffbd11027824 */ /* 0x000fe400078e0202 */
[----:B------:R-:W-:Y:S02]  /*0620*/  IMAD R24, R3, -0x43, R24 ;  /* 0xffffffbd03187824 */ /* 0x000fe400078e0218 */
[----:B------:R-:W-:Y:S02]  /*0630*/  IMAD R22, R15, -0x43, R22 ;  /* 0xffffffbd0f167824 */ /* 0x000fe400078e0216 */
[----:B------:R-:W-:Y:S02]  /*0640*/  IMAD R25, R0, -0x43, R25 ;  /* 0xffffffbd00197824 */ /* 0x000fe400078e0219 */
[----:B------:R-:W-:-:S02]  /*0650*/  IMAD R9, R16, 0x25b, R11 ;  /* 0x0000025b10097824 */ /* 0x000fc400078e020b */
[----:B------:R-:W-:Y:S02]  /*0660*/  IMAD R11, R20, 0x25b, R21 ;  /* 0x0000025b140b7824 */ /* 0x000fe400078e0215 */
[----:B------:R-:W-:Y:S02]  /*0670*/  IMAD R17, R17, 0x25b, R2 ;  /* 0x0000025b11117824 */ /* 0x000fe400078e0202 */
[----:B------:R-:W-:Y:S02]  /*0680*/  IMAD R27, R3, 0x25b, R24 ;  /* 0x0000025b031b7824 */ /* 0x000fe400078e0218 */
[----:B------:R-:W-:Y:S02]  /*0690*/  IMAD R21, R15, 0x25b, R22 ;  /* 0x0000025b0f157824 */ /* 0x000fe400078e0216 */
[----:B------:R-:W-:Y:S02]  /*06a0*/  IMAD R29, R0, 0x25b, R25 ;  /* 0x0000025b001d7824 */ /* 0x000fe400078e0219 */
[----:B------:R-:W-:-:S02]  /*06b0*/  IMAD R3, R10, 0x43, R19 ;  /* 0x000000430a037824 */ /* 0x000fc400078e0213 */
[C---:B------:R-:W-:Y:S02]  /*06c0*/  IMAD R9, R10.reuse, 0x43, R9 ;  /* 0x000000430a097824 */ /* 0x040fe400078e0209 */
[C---:B------:R-:W-:Y:S02]  /*06d0*/  IMAD R15, R10.reuse, 0x43, R11 ;  /* 0x000000430a0f7824 */ /* 0x040fe400078e020b */
[C---:B------:R-:W-:Y:S02]  /*06e0*/  IMAD R17, R10.reuse, 0x43, R17 ;  /* 0x000000430a117824 */ /* 0x040fe400078e0211 */
[C---:B------:R-:W-:Y:S02]  /*06f0*/  IMAD R21, R10.reuse, 0x43, R21 ;  /* 0x000000430a157824 */ /* 0x040fe400078e0215 */
[C---:B------:R-:W-:Y:S02]  /*0700*/  IMAD R25, R10.reuse, 0x43, R27 ;  /* 0x000000430a197824 */ /* 0x040fe400078e021b */
[----:B------:R-:W-:-:S02]  /*0710*/  IMAD R29, R10, 0x43, R29 ;  /* 0x000000430a1d7824 */ /* 0x000fc400078e021d */
[----:B------:R-:W-:-:S04]  /*0720*/  IMAD.WIDE R2, R3, 0x4, R12 ;  /* 0x0000000403027825 */ /* 0x000fc800078e020c */
[--C-:B------:R-:W-:Y:S01]  /*0730*/  IMAD.WIDE R10, R9, 0x4, R12.reuse ;  /* 0x00000004090a7825 */ /* 0x100fe200078e020c */
[----:B---3--:R0:W-:Y:S03]  /*0740*/  @P6 STG.E desc[UR4][R2.64], R8 ;  /* 0x0000000802006986 */ /* 0x0081e6000c101904 */
[--C-:B------:R-:W-:Y:S01]  /*0750*/  IMAD.WIDE R14, R15, 0x4, R12.reuse ;  /* 0x000000040f0e7825 */ /* 0x100fe200078e020c */
[----:B------:R0:W-:Y:S03]  /*0760*/  @P5 STG.E desc[UR4][R10.64], R7 ;  /* 0x000000070a005986 */ /* 0x0001e6000c101904 */
[--C-:B------:R-:W-:Y:S01]  /*0770*/  IMAD.WIDE R16, R17, 0x4, R12.reuse ;  /* 0x0000000411107825 */ /* 0x100fe200078e020c */
[----:B------:R0:W-:Y:S03]  /*0780*/  @P4 STG.E desc[UR4][R14.64], R6 ;  /* 0x000000060e004986 */ /* 0x0001e6000c101904 */
[--C-:B------:R-:W-:Y:S01]  /*0790*/  IMAD.WIDE R20, R21, 0x4, R12.reuse ;  /* 0x0000000415147825 */ /* 0x100fe200078e020c */
[----:B------:R0:W-:Y:S03]  /*07a0*/  @P3 STG.E desc[UR4][R16.64], R5 ;  /* 0x0000000510003986 */ /* 0x0001e6000c101904 */
[--C-:B------:R-:W-:Y:S01]  /*07b0*/  IMAD.WIDE R24, R25, 0x4, R12.reuse ;  /* 0x0000000419187825 */ /* 0x100fe200078e020c */
[----:B------:R0:W-:Y:S04]  /*07c0*/  @P2 STG.E desc[UR4][R20.64], R18 ;  /* 0x0000001214002986 */ /* 0x0001e8000c101904 */
[----:B------:R0:W-:Y:S01]  /*07d0*/  @P1 STG.E desc[UR4][R24.64], R23 ;  /* 0x0000001718001986 */ /* 0x0001e2000c101904 */
[----:B------:R-:W-:Y:S01]  /*07e0*/  IMAD.WIDE R12, R29, 0x4, R12 ;  /* 0x000000041d0c7825 */ /* 0x000fe200078e020c */
[----:B0-----:R-:W-:Y:S06]  /*07f0*/  @!P0 EXIT ;  /* 0x000000000000894d */ /* 0x001fec0003800000 */
[----:B-----5:R-:W-:Y:S01]  /*0800*/  STG.E desc[UR4][R12.64], R26 ;  /* 0x0000001a0c007986 */ /* 0x020fe2000c101904 */
[----:B------:R-:W-:Y:S05]  /*0810*/  EXIT ;  /* 0x000000000000794d */ /* 0x000fea0003800000 */
.L_x_0:
[----:B------:R-:W-:-:S00]  /*0820*/  BRA `(.L_x_0) ;  /* 0xfffffffc00fc7947 */ /* 0x000fc0000383ffff */
[----:B------:R-:W-:-:S00]  /*0830*/  NOP ;  /* 0x0000000000007918 */ /* 0x000fc00000000000 */
        /* <DEDUP_REMOVED lines=12> */
.L_x_1:


//--------------------- .nv.constant0.triton_poi_fused_2 --------------------------
	.section	.nv.constant0.triton_poi_fused_2,"a",@progbits
	.sectionflags	@""
	.align	4
.nv.constant0.triton_poi_fused_2:
	.zero		552
